//
// Generated by NVIDIA NVVM Compiler
//
// Compiler Build ID: CL-36424714
// Cuda compilation tools, release 13.0, V13.0.88
// Based on NVVM 20.0.0
//

.version 9.0
.target sm_100
.address_size 64

	// .globl	_Z11test_kernalPiS_i

.visible .entry _Z11test_kernalPiS_i(
	.param .u64 .ptr .align 1 _Z11test_kernalPiS_i_param_0,
	.param .u64 .ptr .align 1 _Z11test_kernalPiS_i_param_1,
	.param .u32 _Z11test_kernalPiS_i_param_2
)
{


	ret;

}


// ===== COMPILED SASS (sm_100) =====

	.target	sm_100

	.elftype	@"ET_EXEC"


//--------------------- .note.nv.tkinfo           --------------------------
	.section	.note.nv.tkinfo,"",@"SHT_NOTE"
	.sectionflags	@"SHF_NOTE_NV_TKINFO"
	.tkinfo
        /*0018*/ 	.word	0x00000002
        /*0030*/ 	.string	""
        /*0030*/ 	.string	"ptxas"
        /*0030*/ 	.string	"Cuda compilation tools, release 13.0, V13.0.88"
        /*0030*/ 	.string	"Build cuda_13.0.r13.0/compiler.36424714_0"
        /*0030*/ 	.string	"-arch sm_100 -m 64 "



//--------------------- .note.nv.cuinfo           --------------------------
	.section	.note.nv.cuinfo,"",@"SHT_NOTE"
	.sectionflags	@"SHF_NOTE_NV_CUINFO"
        /*0018*/ 	.short	0x0002
        /*001a*/ 	.short	0x0064
        /*001c*/ 	.short	0x0082
	.zero		2


//--------------------- .nv.info                  --------------------------
	.section	.nv.info,"",@"SHT_CUDA_INFO"
	.align	4


	//----- nvinfo : EIATTR_REGCOUNT
	.align		4
        /*0000*/ 	.byte	0x04, 0x2f
        /*0002*/ 	.short	(.L_1 - .L_0)
	.align		4
.L_0:
        /*0004*/ 	.word	index@(_Z11test_kernalPiS_i)
        /*0008*/ 	.word	0x00000004


	//----- nvinfo : EIATTR_FRAME_SIZE
	.align		4
.L_1:
        /*000c*/ 	.byte	0x04, 0x11
        /*000e*/ 	.short	(.L_3 - .L_2)
	.align		4
.L_2:
        /*0010*/ 	.word	index@(_Z11test_kernalPiS_i)
        /*0014*/ 	.word	0x00000000


	//----- nvinfo : EIATTR_MIN_STACK_SIZE
	.align		4
.L_3:
        /*0018*/ 	.byte	0x04, 0x12
        /*001a*/ 	.short	(.L_5 - .L_4)
	.align		4
.L_4:
        /*001c*/ 	.word	index@(_Z11test_kernalPiS_i)
        /*0020*/ 	.word	0x00000000
.L_5:


//--------------------- .nv.compat                --------------------------
	.section	.nv.compat,"",@"SHT_CUDA_COMPAT_INFO"
	.align	4
        /*0000*/ 	.byte	0x02, 0x09, 0x00, 0x00, 0x02, 0x02, 0x01, 0x00, 0x02, 0x05, 0x05, 0x00, 0x03, 0x07, 0x01, 0x01
        /*0010*/ 	.byte	0x02, 0x03, 0x00, 0x00, 0x02, 0x06, 0x01, 0x00, 0x04, 0x0b, 0x08, 0x00, 0x09, 0x00, 0x00, 0x00
        /*0020*/ 	.byte	0x00, 0x00, 0x00, 0x00


//--------------------- .nv.info._Z11test_kernalPiS_i --------------------------
	.section	.nv.info._Z11test_kernalPiS_i,"",@"SHT_CUDA_INFO"
	.sectionflags	@""
	.align	4


	//----- nvinfo : EIATTR_CUDA_API_VERSION
	.align		4
        /*0000*/ 	.byte	0x04, 0x37
        /*0002*/ 	.short	(.L_7 - .L_6)
.L_6:
        /*0004*/ 	.word	0x00000082


	//----- nvinfo : EIATTR_KPARAM_INFO
	.align		4
.L_7:
        /*0008*/ 	.byte	0x04, 0x17
        /*000a*/ 	.short	(.L_9 - .L_8)
.L_8:
        /*000c*/ 	.word	0x00000000
        /*0010*/ 	.short	0x0002
        /*0012*/ 	.short	0x0010
        /*0014*/ 	.byte	0x00, 0xf0, 0x11, 0x00


	//----- nvinfo : EIATTR_KPARAM_INFO
	.align		4
.L_9:
        /*0018*/ 	.byte	0x04, 0x17
        /*001a*/ 	.short	(.L_11 - .L_10)
.L_10:
        /*001c*/ 	.word	0x00000000
        /*0020*/ 	.short	0x0001
        /*0022*/ 	.short	0x0008
        /*0024*/ 	.byte	0x00, 0xf5, 0x21, 0x00


	//----- nvinfo : EIATTR_KPARAM_INFO
	.align		4
.L_11:
        /*0028*/ 	.byte	0x04, 0x17
        /*002a*/ 	.short	(.L_13 - .L_12)
.L_12:
        /*002c*/ 	.word	0x00000000
        /*0030*/ 	.short	0x0000
        /*0032*/ 	.short	0x0000
        /*0034*/ 	.byte	0x00, 0xf5, 0x21, 0x00


	//----- nvinfo : EIATTR_SPARSE_MMA_MASK
	.align		4
.L_13:
        /*0038*/ 	.byte	0x03, 0x50
        /*003a*/ 	.short	0x0000


	//----- nvinfo : EIATTR_MAXREG_COUNT
	.align		4
        /*003c*/ 	.byte	0x03, 0x1b
        /*003e*/ 	.short	0x00ff


	//----- nvinfo : EIATTR_MERCURY_ISA_VERSION
	.align		4
        /*0040*/ 	.byte	0x03, 0x5f
        /*0042*/ 	.short	0x0101


	//----- nvinfo : EIATTR_VRC_CTA_INIT_COUNT
	.align		4
        /*0044*/ 	.byte	0x02, 0x4a
	.zero		1
	.zero		1


	//----- nvinfo : EIATTR_EXIT_INSTR_OFFSETS
	.align		4
        /*0048*/ 	.byte	0x04, 0x1c
        /*004a*/ 	.short	(.L_15 - .L_14)


	//   ....[0]....
.L_14:
        /*004c*/ 	.word	0x00000010


	//----- nvinfo : EIATTR_CBANK_PARAM_SIZE
	.align		4
.L_15:
        /*0050*/ 	.byte	0x03, 0x19
        /*0052*/ 	.short	0x0014


	//----- nvinfo : EIATTR_PARAM_CBANK
	.align		4
        /*0054*/ 	.byte	0x04, 0x0a
        /*0056*/ 	.short	(.L_17 - .L_16)
	.align		4
.L_16:
        /*0058*/ 	.word	index@(.nv.constant0._Z11test_kernalPiS_i)
        /*005c*/ 	.short	0x0380
        /*005e*/ 	.short	0x0014


	//----- nvinfo : EIATTR_SW_WAR
	.align		4
.L_17:
        /*0060*/ 	.byte	0x04, 0x36
        /*0062*/ 	.short	(.L_19 - .L_18)
.L_18:
        /*0064*/ 	.word	0x00000008
.L_19:


//--------------------- .nv.callgraph             --------------------------
	.section	.nv.callgraph,"",@"SHT_CUDA_CALLGRAPH"
	.align	4
	.sectionentsize	8
	.align		4
        /*0000*/ 	.word	0x00000000
	.align		4
        /*0004*/ 	.word	0xffffffff
	.align		4
        /*0008*/ 	.word	0x00000000
	.align		4
        /*000c*/ 	.word	0xfffffffe
	.align		4
        /*0010*/ 	.word	0x00000000
	.align		4
        /*0014*/ 	.word	0xfffffffd
	.align		4
        /*0018*/ 	.word	0x00000000
	.align		4
        /*001c*/ 	.word	0xfffffffc


//--------------------- .text._Z11test_kernalPiS_i --------------------------
	.section	.text._Z11test_kernalPiS_i,"ax",@progbits
	.align	128
        .global         _Z11test_kernalPiS_i
        .type           _Z11test_kernalPiS_i,@function
        .size           _Z11test_kernalPiS_i,(.L_x_1 - _Z11test_kernalPiS_i)
        .other          _Z11test_kernalPiS_i,@"STO_CUDA_ENTRY STV_DEFAULT"
_Z11test_kernalPiS_i:
.text._Z11test_kernalPiS_i:
[----:B------:R-:W-:Y:S01]  /*0000*/  LDC R1, c[0x0][0x37c] ;  /* 0x0000df00ff017b82 */ /* 0x000fe20000000800 */
[----:B------:R-:W-:Y:S05]  /*0010*/  EXIT ;  /* 0x000000000000794d */ /* 0x000fea0003800000 */
.L_x_0:
[----:B------:R-:W-:-:S00]  /*0020*/  BRA `(.L_x_0) ;  /* 0xfffffffc00fc7947 */ /* 0x000fc0000383ffff */
[----:B------:R-:W-:-:S00]  /*0030*/  NOP ;  /* 0x0000000000007918 */ /* 0x000fc00000000000 */
        /* <DEDUP_REMOVED lines=12> */
.L_x_1:


//--------------------- .nv.shared.reserved.0     --------------------------
	.section	.nv.shared.reserved.0,"aw",@nobits
	.weak		__nv_reservedSMEM_offset_0_alias
	.size		__nv_reservedSMEM_offset_0_alias, 0, 64
	.other		__nv_reservedSMEM_offset_0_alias,@"STO_CUDA_RESERVED_SHARED STV_DEFAULT"
__nv_reservedSMEM_offset_0_alias:
	.zero		0
	.zero		64


//--------------------- .nv.constant0._Z11test_kernalPiS_i --------------------------
	.section	.nv.constant0._Z11test_kernalPiS_i,"a",@progbits
	.sectionflags	@""
	.align	4
.nv.constant0._Z11test_kernalPiS_i:
	.zero		916


//--------------------- SYMBOLS --------------------------

	.type		.nv.reservedSmem.offset0,@object
	.size		.nv.reservedSmem.offset0,0x4
